//
// Generated by NVIDIA NVVM Compiler
//
// Compiler Build ID: CL-36424714
// Cuda compilation tools, release 13.0, V13.0.88
// Based on NVVM 20.0.0
//

.version 9.0
.target sm_100
.address_size 64

	// .globl	_Z8sum_testPfS_

.visible .entry _Z8sum_testPfS_(
	.param .u64 .ptr .align 1 _Z8sum_testPfS__param_0,
	.param .u64 .ptr .align 1 _Z8sum_testPfS__param_1
)
{
	.reg .b32 	%r<3>;
	.reg .b32 	%f<5>;
	.reg .b64 	%rd<7>;

	ld.param.u64 	%rd1, [_Z8sum_testPfS__param_0];
	ld.param.u64 	%rd2, [_Z8sum_testPfS__param_1];
	cvta.to.global.u64 	%rd3, %rd1;
	cvta.to.global.u64 	%rd4, %rd2;
	mov.u32 	%r1, %tid.x;
	mov.b32 	%r2, 0;
	st.global.u32 	[%rd4], %r2;
	bar.sync 	0;
	mul.wide.u32 	%rd5, %r1, 4;
	add.s64 	%rd6, %rd3, %rd5;
	atom.global.add.f32 	%f1, [%rd6], 0f3F800000;
	ld.global.f32 	%f2, [%rd6];
	ld.global.f32 	%f3, [%rd4];
	add.f32 	%f4, %f2, %f3;
	st.global.f32 	[%rd4], %f4;
	ret;

}
	// .globl	_Z12hist_computePiS_
.visible .entry _Z12hist_computePiS_(
	.param .u64 .ptr .align 1 _Z12hist_computePiS__param_0,
	.param .u64 .ptr .align 1 _Z12hist_computePiS__param_1
)
{
	.reg .b32 	%r<7>;
	.reg .b64 	%rd<9>;

	ld.param.u64 	%rd1, [_Z12hist_computePiS__param_0];
	ld.param.u64 	%rd2, [_Z12hist_computePiS__param_1];
	cvta.to.global.u64 	%rd3, %rd2;
	cvta.to.global.u64 	%rd4, %rd1;
	mov.u32 	%r1, %tid.x;
	mov.u32 	%r2, %ctaid.x;
	mov.u32 	%r3, %ntid.x;
	mad.lo.s32 	%r4, %r2, %r3, %r1;
	mul.wide.s32 	%rd5, %r4, 4;
	add.s64 	%rd6, %rd4, %rd5;
	ld.global.u32 	%r5, [%rd6];
	mul.wide.s32 	%rd7, %r5, 4;
	add.s64 	%rd8, %rd3, %rd7;
	atom.global.add.u32 	%r6, [%rd8], 1;
	ret;

}


// ===== COMPILED SASS (sm_100) =====

	.target	sm_100

	.elftype	@"ET_EXEC"


//--------------------- .note.nv.tkinfo           --------------------------
	.section	.note.nv.tkinfo,"",@"SHT_NOTE"
	.sectionflags	@"SHF_NOTE_NV_TKINFO"
	.tkinfo
        /*0018*/ 	.word	0x00000002
        /*0030*/ 	.string	""
        /*0030*/ 	.string	"ptxas"
        /*0030*/ 	.string	"Cuda compilation tools, release 13.0, V13.0.88"
        /*0030*/ 	.string	"Build cuda_13.0.r13.0/compiler.36424714_0"
        /*0030*/ 	.string	"-arch sm_100 -m 64 "



//--------------------- .note.nv.cuinfo           --------------------------
	.section	.note.nv.cuinfo,"",@"SHT_NOTE"
	.sectionflags	@"SHF_NOTE_NV_CUINFO"
        /*0018*/ 	.short	0x0002
        /*001a*/ 	.short	0x0064
        /*001c*/ 	.short	0x0082
	.zero		2


//--------------------- .nv.info                  --------------------------
	.section	.nv.info,"",@"SHT_CUDA_INFO"
	.align	4


	//----- nvinfo : EIATTR_REGCOUNT
	.align		4
        /*0000*/ 	.byte	0x04, 0x2f
        /*0002*/ 	.short	(.L_1 - .L_0)
	.align		4
.L_0:
        /*0004*/ 	.word	index@(_Z8sum_testPfS_)
        /*0008*/ 	.word	0x0000000c


	//----- nvinfo : EIATTR_FRAME_SIZE
	.align		4
.L_1:
        /*000c*/ 	.byte	0x04, 0x11
        /*000e*/ 	.short	(.L_3 - .L_2)
	.align		4
.L_2:
        /*0010*/ 	.word	index@(_Z8sum_testPfS_)
        /*0014*/ 	.word	0x00000000


	//----- nvinfo : EIATTR_REGCOUNT
	.align		4
.L_3:
        /*0018*/ 	.byte	0x04, 0x2f
        /*001a*/ 	.short	(.L_5 - .L_4)
	.align		4
.L_4:
        /*001c*/ 	.word	index@(_Z12hist_computePiS_)
        /*0020*/ 	.word	0x0000000a


	//----- nvinfo : EIATTR_FRAME_SIZE
	.align		4
.L_5:
        /*0024*/ 	.byte	0x04, 0x11
        /*0026*/ 	.short	(.L_7 - .L_6)
	.align		4
.L_6:
        /*0028*/ 	.word	index@(_Z12hist_computePiS_)
        /*002c*/ 	.word	0x00000000


	//----- nvinfo : EIATTR_MIN_STACK_SIZE
	.align		4
.L_7:
        /*0030*/ 	.byte	0x04, 0x12
        /*0032*/ 	.short	(.L_9 - .L_8)
	.align		4
.L_8:
        /*0034*/ 	.word	index@(_Z12hist_computePiS_)
        /*0038*/ 	.word	0x00000000


	//----- nvinfo : EIATTR_MIN_STACK_SIZE
	.align		4
.L_9:
        /*003c*/ 	.byte	0x04, 0x12
        /*003e*/ 	.short	(.L_11 - .L_10)
	.align		4
.L_10:
        /*0040*/ 	.word	index@(_Z8sum_testPfS_)
        /*0044*/ 	.word	0x00000000
.L_11:


//--------------------- .nv.compat                --------------------------
	.section	.nv.compat,"",@"SHT_CUDA_COMPAT_INFO"
	.align	4
        /*0000*/ 	.byte	0x02, 0x09, 0x00, 0x00, 0x02, 0x02, 0x01, 0x00, 0x02, 0x05, 0x05, 0x00, 0x03, 0x07, 0x01, 0x01
        /*0010*/ 	.byte	0x02, 0x03, 0x00, 0x00, 0x02, 0x06, 0x01, 0x00, 0x04, 0x0b, 0x08, 0x00, 0x09, 0x00, 0x00, 0x00
        /*0020*/ 	.byte	0x00, 0x00, 0x00, 0x00


//--------------------- .nv.info._Z12hist_computePiS_ --------------------------
	.section	.nv.info._Z12hist_computePiS_,"",@"SHT_CUDA_INFO"
	.sectionflags	@""
	.align	4


	//----- nvinfo : EIATTR_CUDA_API_VERSION
	.align		4
        /*0000*/ 	.byte	0x04, 0x37
        /*0002*/ 	.short	(.L_13 - .L_12)
.L_12:
        /*0004*/ 	.word	0x00000082


	//----- nvinfo : EIATTR_KPARAM_INFO
	.align		4
.L_13:
        /*0008*/ 	.byte	0x04, 0x17
        /*000a*/ 	.short	(.L_15 - .L_14)
.L_14:
        /*000c*/ 	.word	0x00000000
        /*0010*/ 	.short	0x0001
        /*0012*/ 	.short	0x0008
        /*0014*/ 	.byte	0x00, 0xf5, 0x21, 0x00


	//----- nvinfo : EIATTR_KPARAM_INFO
	.align		4
.L_15:
        /*0018*/ 	.byte	0x04, 0x17
        /*001a*/ 	.short	(.L_17 - .L_16)
.L_16:
        /*001c*/ 	.word	0x00000000
        /*0020*/ 	.short	0x0000
        /*0022*/ 	.short	0x0000
        /*0024*/ 	.byte	0x00, 0xf5, 0x21, 0x00


	//----- nvinfo : EIATTR_SPARSE_MMA_MASK
	.align		4
.L_17:
        /*0028*/ 	.byte	0x03, 0x50
        /*002a*/ 	.short	0x0000


	//----- nvinfo : EIATTR_MAXREG_COUNT
	.align		4
        /*002c*/ 	.byte	0x03, 0x1b
        /*002e*/ 	.short	0x00ff


	//----- nvinfo : EIATTR_MERCURY_ISA_VERSION
	.align		4
        /*0030*/ 	.byte	0x03, 0x5f
        /*0032*/ 	.short	0x0101


	//----- nvinfo : EIATTR_VRC_CTA_INIT_COUNT
	.align		4
        /*0034*/ 	.byte	0x02, 0x4a
	.zero		1
	.zero		1


	//----- nvinfo : EIATTR_EXIT_INSTR_OFFSETS
	.align		4
        /*0038*/ 	.byte	0x04, 0x1c
        /*003a*/ 	.short	(.L_19 - .L_18)


	//   ....[0]....
.L_18:
        /*003c*/ 	.word	0x000000d0


	//----- nvinfo : EIATTR_CBANK_PARAM_SIZE
	.align		4
.L_19:
        /*0040*/ 	.byte	0x03, 0x19
        /*0042*/ 	.short	0x0010


	//----- nvinfo : EIATTR_PARAM_CBANK
	.align		4
        /*0044*/ 	.byte	0x04, 0x0a
        /*0046*/ 	.short	(.L_21 - .L_20)
	.align		4
.L_20:
        /*0048*/ 	.word	index@(.nv.constant0._Z12hist_computePiS_)
        /*004c*/ 	.short	0x0380
        /*004e*/ 	.short	0x0010


	//----- nvinfo : EIATTR_SW_WAR
	.align		4
.L_21:
        /*0050*/ 	.byte	0x04, 0x36
        /*0052*/ 	.short	(.L_23 - .L_22)
.L_22:
        /*0054*/ 	.word	0x00000008
.L_23:


//--------------------- .nv.info._Z8sum_testPfS_  --------------------------
	.section	.nv.info._Z8sum_testPfS_,"",@"SHT_CUDA_INFO"
	.sectionflags	@""
	.align	4


	//----- nvinfo : EIATTR_CUDA_API_VERSION
	.align		4
        /*0000*/ 	.byte	0x04, 0x37
        /*0002*/ 	.short	(.L_25 - .L_24)
.L_24:
        /*0004*/ 	.word	0x00000082


	//----- nvinfo : EIATTR_KPARAM_INFO
	.align		4
.L_25:
        /*0008*/ 	.byte	0x04, 0x17
        /*000a*/ 	.short	(.L_27 - .L_26)
.L_26:
        /*000c*/ 	.word	0x00000000
        /*0010*/ 	.short	0x0001
        /*0012*/ 	.short	0x0008
        /*0014*/ 	.byte	0x00, 0xf5, 0x21, 0x00


	//----- nvinfo : EIATTR_KPARAM_INFO
	.align		4
.L_27:
        /*0018*/ 	.byte	0x04, 0x17
        /*001a*/ 	.short	(.L_29 - .L_28)
.L_28:
        /*001c*/ 	.word	0x00000000
        /*0020*/ 	.short	0x0000
        /*0022*/ 	.short	0x0000
        /*0024*/ 	.byte	0x00, 0xf5, 0x21, 0x00


	//----- nvinfo : EIATTR_SPARSE_MMA_MASK
	.align		4
.L_29:
        /*0028*/ 	.byte	0x03, 0x50
        /*002a*/ 	.short	0x0000


	//----- nvinfo : EIATTR_MAXREG_COUNT
	.align		4
        /*002c*/ 	.byte	0x03, 0x1b
        /*002e*/ 	.short	0x00ff


	//----- nvinfo : EIATTR_NUM_BARRIERS
	.align		4
        /*0030*/ 	.byte	0x02, 0x4c
        /*0032*/ 	.byte	0x01
	.zero		1


	//----- nvinfo : EIATTR_MERCURY_ISA_VERSION
	.align		4
        /*0034*/ 	.byte	0x03, 0x5f
        /*0036*/ 	.short	0x0101


	//----- nvinfo : EIATTR_VRC_CTA_INIT_COUNT
	.align		4
        /*0038*/ 	.byte	0x02, 0x4a
	.zero		1
	.zero		1


	//----- nvinfo : EIATTR_EXIT_INSTR_OFFSETS
	.align		4
        /*003c*/ 	.byte	0x04, 0x1c
        /*003e*/ 	.short	(.L_31 - .L_30)


	//   ....[0]....
.L_30:
        /*0040*/ 	.word	0x000000e0


	//----- nvinfo : EIATTR_CBANK_PARAM_SIZE
	.align		4
.L_31:
        /*0044*/ 	.byte	0x03, 0x19
        /*0046*/ 	.short	0x0010


	//----- nvinfo : EIATTR_PARAM_CBANK
	.align		4
        /*0048*/ 	.byte	0x04, 0x0a
        /*004a*/ 	.short	(.L_33 - .L_32)
	.align		4
.L_32:
        /*004c*/ 	.word	index@(.nv.constant0._Z8sum_testPfS_)
        /*0050*/ 	.short	0x0380
        /*0052*/ 	.short	0x0010


	//----- nvinfo : EIATTR_SW_WAR
	.align		4
.L_33:
        /*0054*/ 	.byte	0x04, 0x36
        /*0056*/ 	.short	(.L_35 - .L_34)
.L_34:
        /*0058*/ 	.word	0x00000008
.L_35:


//--------------------- .nv.callgraph             --------------------------
	.section	.nv.callgraph,"",@"SHT_CUDA_CALLGRAPH"
	.align	4
	.sectionentsize	8
	.align		4
        /*0000*/ 	.word	0x00000000
	.align		4
        /*0004*/ 	.word	0xffffffff
	.align		4
        /*0008*/ 	.word	0x00000000
	.align		4
        /*000c*/ 	.word	0xfffffffe
	.align		4
        /*0010*/ 	.word	0x00000000
	.align		4
        /*0014*/ 	.word	0xfffffffd
	.align		4
        /*0018*/ 	.word	0x00000000
	.align		4
        /*001c*/ 	.word	0xfffffffc


//--------------------- .text._Z12hist_computePiS_ --------------------------
	.section	.text._Z12hist_computePiS_,"ax",@progbits
	.align	128
        .global         _Z12hist_computePiS_
        .type           _Z12hist_computePiS_,@function
        .size           _Z12hist_computePiS_,(.L_x_2 - _Z12hist_computePiS_)
        .other          _Z12hist_computePiS_,@"STO_CUDA_ENTRY STV_DEFAULT"
_Z12hist_computePiS_:
.text._Z12hist_computePiS_:
[----:B------:R-:W-:Y:S01]  /*0000*/  LDC R1, c[0x0][0x37c] ;  /* 0x0000df00ff017b82 */ /* 0x000fe20000000800 */
[----:B------:R-:W0:Y:S07]  /*0010*/  S2R R5, SR_TID.X ;  /* 0x0000000000057919 */ /* 0x000e2e0000002100 */
[----:B------:R-:W0:Y:S01]  /*0020*/  S2UR UR6, SR_CTAID.X ;  /* 0x00000000000679c3 */ /* 0x000e220000002500 */
[----:B------:R-:W1:Y:S07]  /*0030*/  LDCU.64 UR4, c[0x0][0x358] ;  /* 0x00006b00ff0477ac */ /* 0x000e6e0008000a00 */
[----:B------:R-:W0:Y:S08]  /*0040*/  LDC R0, c[0x0][0x360] ;  /* 0x0000d800ff007b82 */ /* 0x000e300000000800 */
[----:B------:R-:W2:Y:S01]  /*0050*/  LDC.64 R2, c[0x0][0x380] ;  /* 0x0000e000ff027b82 */ /* 0x000ea20000000a00 */
[----:B0-----:R-:W-:-:S04]  /*0060*/  IMAD R5, R0, UR6, R5 ;  /* 0x0000000600057c24 */ /* 0x001fc8000f8e0205 */
[----:B--2---:R-:W-:-:S03]  /*0070*/  IMAD.WIDE R2, R5, 0x4, R2 ;  /* 0x0000000405027825 */ /* 0x004fc600078e0202 */
[----:B------:R-:W0:Y:S03]  /*0080*/  LDC.64 R4, c[0x0][0x388] ;  /* 0x0000e200ff047b82 */ /* 0x000e260000000a00 */
[----:B-1----:R-:W0:Y:S01]  /*0090*/  LDG.E R3, desc[UR4][R2.64] ;  /* 0x0000000402037981 */ /* 0x002e22000c1e1900 */
[----:B------:R-:W-:Y:S02]  /*00a0*/  HFMA2 R7, -RZ, RZ, 0, 5.9604644775390625e-08 ;  /* 0x00000001ff077431 */ /* 0x000fe400000001ff */
[----:B0-----:R-:W-:-:S05]  /*00b0*/  IMAD.WIDE R4, R3, 0x4, R4 ;  /* 0x0000000403047825 */ /* 0x001fca00078e0204 */
[----:B------:R-:W-:Y:S01]  /*00c0*/  REDG.E.ADD.STRONG.GPU desc[UR4][R4.64], R7 ;  /* 0x000000070400798e */ /* 0x000fe2000c12e104 */
[----:B------:R-:W-:Y:S05]  /*00d0*/  EXIT ;  /* 0x000000000000794d */ /* 0x000fea0003800000 */
.L_x_0:
[----:B------:R-:W-:-:S00]  /*00e0*/  BRA `(.L_x_0) ;  /* 0xfffffffc00fc7947 */ /* 0x000fc0000383ffff */
[----:B------:R-:W-:-:S00]  /*00f0*/  NOP ;  /* 0x0000000000007918 */ /* 0x000fc00000000000 */
        /* <DEDUP_REMOVED lines=8> */
.L_x_2:


//--------------------- .text._Z8sum_testPfS_     --------------------------
	.section	.text._Z8sum_testPfS_,"ax",@progbits
	.align	128
        .global         _Z8sum_testPfS_
        .type           _Z8sum_testPfS_,@function
        .size           _Z8sum_testPfS_,(.L_x_3 - _Z8sum_testPfS_)
        .other          _Z8sum_testPfS_,@"STO_CUDA_ENTRY STV_DEFAULT"
_Z8sum_testPfS_:
.text._Z8sum_testPfS_:
[----:B------:R-:W-:Y:S08]  /*0000*/  LDC R1, c[0x0][0x37c] ;  /* 0x0000df00ff017b82 */ /* 0x000ff00000000800 */
[----:B------:R-:W0:Y:S01]  /*0010*/  LDC.64 R2, c[0x0][0x388] ;  /* 0x0000e200ff027b82 */ /* 0x000e220000000a00 */
[----:B------:R-:W0:Y:S01]  /*0020*/  LDCU.64 UR4, c[0x0][0x358] ;  /* 0x00006b00ff0477ac */ /* 0x000e220008000a00 */
[----:B------:R-:W1:Y:S01]  /*0030*/  S2R R7, SR_TID.X ;  /* 0x0000000000077919 */ /* 0x000e620000002100 */
[----:B------:R-:W-:-:S05]  /*0040*/  HFMA2 R9, -RZ, RZ, 1.875, 0 ;  /* 0x3f800000ff097431 */ /* 0x000fca00000001ff */
[----:B------:R-:W1:Y:S01]  /*0050*/  LDC.64 R4, c[0x0][0x380] ;  /* 0x0000e000ff047b82 */ /* 0x000e620000000a00 */
[----:B0-----:R-:W-:Y:S01]  /*0060*/  STG.E desc[UR4][R2.64], RZ ;  /* 0x000000ff02007986 */ /* 0x001fe2000c101904 */
[----:B-1----:R-:W-:-:S06]  /*0070*/  IMAD.WIDE.U32 R4, R7, 0x4, R4 ;  /* 0x0000000407047825 */ /* 0x002fcc00078e0004 */
[----:B------:R-:W-:Y:S06]  /*0080*/  BAR.SYNC.DEFER_BLOCKING 0x0 ;  /* 0x0000000000007b1d */ /* 0x000fec0000010000 */
[----:B------:R-:W-:Y:S04]  /*0090*/  REDG.E.ADD.F32.FTZ.RN.STRONG.GPU desc[UR4][R4.64], R9 ;  /* 0x00000009040079a6 */ /* 0x000fe8000c12f304 */
[----:B------:R-:W2:Y:S04]  /*00a0*/  LDG.E R0, desc[UR4][R4.64] ;  /* 0x0000000404007981 */ /* 0x000ea8000c1e1900 */
[----:B------:R-:W2:Y:S02]  /*00b0*/  LDG.E R7, desc[UR4][R2.64] ;  /* 0x0000000402077981 */ /* 0x000ea4000c1e1900 */
[----:B--2---:R-:W-:-:S05]  /*00c0*/  FADD R7, R0, R7 ;  /* 0x0000000700077221 */ /* 0x004fca0000000000 */
[----:B------:R-:W-:Y:S01]  /*00d0*/  STG.E desc[UR4][R2.64], R7 ;  /* 0x0000000702007986 */ /* 0x000fe2000c101904 */
[----:B------:R-:W-:Y:S05]  /*00e0*/  EXIT ;  /* 0x000000000000794d */ /* 0x000fea0003800000 */
.L_x_1:
        /* <DEDUP_REMOVED lines=9> */
.L_x_3:


//--------------------- .nv.shared.reserved.0     --------------------------
	.section	.nv.shared.reserved.0,"aw",@nobits
	.weak		__nv_reservedSMEM_offset_0_alias
	.size		__nv_reservedSMEM_offset_0_alias, 0, 64
	.other		__nv_reservedSMEM_offset_0_alias,@"STO_CUDA_RESERVED_SHARED STV_DEFAULT"
__nv_reservedSMEM_offset_0_alias:
	.zero		0
	.zero		64


//--------------------- .nv.constant0._Z12hist_computePiS_ --------------------------
	.section	.nv.constant0._Z12hist_computePiS_,"a",@progbits
	.sectionflags	@""
	.align	4
.nv.constant0._Z12hist_computePiS_:
	.zero		912


//--------------------- .nv.constant0._Z8sum_testPfS_ --------------------------
	.section	.nv.constant0._Z8sum_testPfS_,"a",@progbits
	.sectionflags	@""
	.align	4
.nv.constant0._Z8sum_testPfS_:
	.zero		912


//--------------------- SYMBOLS --------------------------

	.type		.nv.reservedSmem.offset0,@object
	.size		.nv.reservedSmem.offset0,0x4
